	.headerflags	@"EF_CUDA_TEXMODE_UNIFIED EF_CUDA_64BIT_ADDRESS EF_CUDA_ACCELERATORS EF_CUDA_SM90 EF_CUDA_VIRTUAL_SM(EF_CUDA_SM90)"
	.elftype	@"ET_EXEC"


//--------------------- .nv.info                  --------------------------
	.section	.nv.info,"",@"SHT_CUDA_INFO"
	.align	4


	//----- nvinfo : EIATTR_REGCOUNT
	.align		4
        /*0000*/ 	.byte	0x04, 0x2f
        /*0002*/ 	.short	(.L_3 - .L_2)
	.align		4
.L_2:
        /*0004*/ 	.word	index@(triton_poi_fused__native_batch_norm_legit_no_training_relu_9)
        /*0008*/ 	.word	0x00000010


	//----- nvinfo : EIATTR_MIN_STACK_SIZE
	.align		4
.L_3:
        /*000c*/ 	.byte	0x04, 0x12
        /*000e*/ 	.short	(.L_5 - .L_4)
	.align		4
.L_4:
        /*0010*/ 	.word	index@(triton_poi_fused__native_batch_norm_legit_no_training_relu_9)
        /*0014*/ 	.word	0x00000000


	//----- nvinfo : EIATTR_FRAME_SIZE
	.align		4
.L_5:
        /*0018*/ 	.byte	0x04, 0x11
        /*001a*/ 	.short	(.L_7 - .L_6)
	.align		4
.L_6:
        /*001c*/ 	.word	index@(triton_poi_fused__native_batch_norm_legit_no_training_relu_9)
        /*0020*/ 	.word	0x00000000


	//----- nvinfo : EIATTR_MIN_STACK_SIZE
	.align		4
.L_7:
        /*0024*/ 	.byte	0x04, 0x12
        /*0026*/ 	.short	(.L_9 - .L_8)
	.align		4
.L_8:
        /*0028*/ 	.word	index@(triton_poi_fused__native_batch_norm_legit_no_training_relu_9)
        /*002c*/ 	.word	0x00000000
.L_9:


//--------------------- .nv.info.triton_poi_fused__native_batch_norm_legit_no_training_relu_9 --------------------------
	.section	.nv.info.triton_poi_fused__native_batch_norm_legit_no_training_relu_9,"",@"SHT_CUDA_INFO"
	.sectionflags	@""
	.align	4


	//----- nvinfo : EIATTR_CUDA_API_VERSION
	.align		4
        /*0000*/ 	.byte	0x04, 0x37
        /*0002*/ 	.short	(.L_11 - .L_10)
.L_10:
        /*0004*/ 	.word	0x0000007c


	//----- nvinfo : EIATTR_KPARAM_INFO
	.align		4
.L_11:
        /*0008*/ 	.byte	0x04, 0x17
        /*000a*/ 	.short	(.L_13 - .L_12)
.L_12:
        /*000c*/ 	.word	0x00000000
        /*0010*/ 	.short	0x0006
        /*0012*/ 	.short	0x0030
        /*0014*/ 	.byte	0x00, 0xf0, 0x11, 0x00


	//----- nvinfo : EIATTR_KPARAM_INFO
	.align		4
.L_13:
        /*0018*/ 	.byte	0x04, 0x17
        /*001a*/ 	.short	(.L_15 - .L_14)
.L_14:
        /*001c*/ 	.word	0x00000000
        /*0020*/ 	.short	0x0005
        /*0022*/ 	.short	0x0028
        /*0024*/ 	.byte	0x00, 0xf4, 0x21, 0x00


	//----- nvinfo : EIATTR_KPARAM_INFO
	.align		4
.L_15:
        /*0028*/ 	.byte	0x04, 0x17
        /*002a*/ 	.short	(.L_17 - .L_16)
.L_16:
        /*002c*/ 	.word	0x00000000
        /*0030*/ 	.short	0x0004
        /*0032*/ 	.short	0x0020
        /*0034*/ 	.byte	0x00, 0xf4, 0x21, 0x00


	//----- nvinfo : EIATTR_KPARAM_INFO
	.align		4
.L_17:
        /*0038*/ 	.byte	0x04, 0x17
        /*003a*/ 	.short	(.L_19 - .L_18)
.L_18:
        /*003c*/ 	.word	0x00000000
        /*0040*/ 	.short	0x0003
        /*0042*/ 	.short	0x0018
        /*0044*/ 	.byte	0x00, 0xf4, 0x21, 0x00


	//----- nvinfo : EIATTR_KPARAM_INFO
	.align		4
.L_19:
        /*0048*/ 	.byte	0x04, 0x17
        /*004a*/ 	.short	(.L_21 - .L_20)
.L_20:
        /*004c*/ 	.word	0x00000000
        /*0050*/ 	.short	0x0002
        /*0052*/ 	.short	0x0010
        /*0054*/ 	.byte	0x00, 0xf4, 0x21, 0x00


	//----- nvinfo : EIATTR_KPARAM_INFO
	.align		4
.L_21:
        /*0058*/ 	.byte	0x04, 0x17
        /*005a*/ 	.short	(.L_23 - .L_22)
.L_22:
        /*005c*/ 	.word	0x00000000
        /*0060*/ 	.short	0x0001
        /*0062*/ 	.short	0x0008
        /*0064*/ 	.byte	0x00, 0xf4, 0x21, 0x00


	//----- nvinfo : EIATTR_KPARAM_INFO
	.align		4
.L_23:
        /*0068*/ 	.byte	0x04, 0x17
        /*006a*/ 	.short	(.L_25 - .L_24)
.L_24:
        /*006c*/ 	.word	0x00000000
        /*0070*/ 	.short	0x0000
        /*0072*/ 	.short	0x0000
        /*0074*/ 	.byte	0x00, 0xf4, 0x21, 0x00


	//----- nvinfo : EIATTR_SPARSE_MMA_MASK
	.align		4
.L_25:
        /*0078*/ 	.byte	0x03, 0x50
        /*007a*/ 	.short	0x0000


	//----- nvinfo : EIATTR_MAXREG_COUNT
	.align		4
        /*007c*/ 	.byte	0x03, 0x1b
        /*007e*/ 	.short	0x00ff


	//----- nvinfo : EIATTR_EXIT_INSTR_OFFSETS
	.align		4
        /*0080*/ 	.byte	0x04, 0x1c
        /*0082*/ 	.short	(.L_27 - .L_26)


	//   ....[0]....
.L_26:
        /*0084*/ 	.word	0x00000300


	//----- nvinfo : EIATTR_REQNTID
	.align		4
.L_27:
        /*0088*/ 	.byte	0x04, 0x10
        /*008a*/ 	.short	(.L_29 - .L_28)
.L_28:
        /*008c*/ 	.word	0x00000080
        /*0090*/ 	.word	0x00000001
        /*0094*/ 	.word	0x00000001


	//----- nvinfo : EIATTR_CBANK_PARAM_SIZE
	.align		4
.L_29:
        /*0098*/ 	.byte	0x03, 0x19
        /*009a*/ 	.short	0x0034


	//----- nvinfo : EIATTR_PARAM_CBANK
	.align		4
        /*009c*/ 	.byte	0x04, 0x0a
        /*009e*/ 	.short	(.L_31 - .L_30)
	.align		4
.L_30:
        /*00a0*/ 	.word	index@(.nv.constant0.triton_poi_fused__native_batch_norm_legit_no_training_relu_9)
        /*00a4*/ 	.short	0x0210
        /*00a6*/ 	.short	0x0034


	//----- nvinfo : EIATTR_SW_WAR
	.align		4
.L_31:
        /*00a8*/ 	.byte	0x04, 0x36
        /*00aa*/ 	.short	(.L_33 - .L_32)
.L_32:
        /*00ac*/ 	.word	0x00000008
.L_33:


//--------------------- .nv.callgraph             --------------------------
	.section	.nv.callgraph,"",@"SHT_CUDA_CALLGRAPH"
	.align	4
	.sectionentsize	8
	.align		4
        /*0000*/ 	.word	0x00000000
	.align		4
        /*0004*/ 	.word	0xffffffff
	.align		4
        /*0008*/ 	.word	0x00000000
	.align		4
        /*000c*/ 	.word	0xfffffffe
	.align		4
        /*0010*/ 	.word	0x00000000
	.align		4
        /*0014*/ 	.word	0xfffffffd
	.align		4
        /*0018*/ 	.word	0x00000000
	.align		4
        /*001c*/ 	.word	0xfffffffc


//--------------------- .nv.constant4             --------------------------
	.section	.nv.constant4,"a",@progbits
	.align	8
	.align		8
.nv.constant4:
        /*0000*/ 	.dword	_$_str
	.align		8
        /*0008*/ 	.dword	_$_str_$_2


//--------------------- .text.triton_poi_fused__native_batch_norm_legit_no_training_relu_9 --------------------------
	.section	.text.triton_poi_fused__native_batch_norm_legit_no_training_relu_9,"ax",@progbits
	.align	128
        .global         triton_poi_fused__native_batch_norm_legit_no_training_relu_9
        .type           triton_poi_fused__native_batch_norm_legit_no_training_relu_9,@function
        .size           triton_poi_fused__native_batch_norm_legit_no_training_relu_9,(.L_x_1 - triton_poi_fused__native_batch_norm_legit_no_training_relu_9)
        .other          triton_poi_fused__native_batch_norm_legit_no_training_relu_9,@"STO_CUDA_ENTRY STV_DEFAULT"
triton_poi_fused__native_batch_norm_legit_no_training_relu_9:
.text.triton_poi_fused__native_batch_norm_legit_no_training_relu_9:
[----:B------:R-:W-:Y:S01]  /*0000*/  LDC R1, c[0x0][0x28] ;  /* 0x00000a00ff017b82 */ /* 0x000fe20000000800 */
[----:B------:R-:W1:Y:S07]  /*0010*/  S2R R0, SR_TID.X ;  /* 0x0000000000007919 */ /* 0x000e6e0000002100 */
[----:B------:R-:W2:Y:S01]  /*0020*/  LDC.64 R6, c[0x0][0x220] ;  /* 0x00008800ff067b82 */ /* 0x000ea20000000a00 */
[----:B------:R-:W-:Y:S01]  /*0030*/  ULDC.64 UR4, c[0x0][0x208] ;  /* 0x0000820000047ab9 */ /* 0x000fe20000000a00 */
[----:B------:R-:W3:Y:S06]  /*0040*/  S2R R3, SR_CTAID.X ;  /* 0x0000000000037919 */ /* 0x000eec0000002500 */
[----:B------:R-:W4:Y:S08]  /*0050*/  LDC.64 R4, c[0x0][0x218] ;  /* 0x00008600ff047b82 */ /* 0x000f300000000a00 */
[----:B------:R-:W5:Y:S08]  /*0060*/  LDC.64 R8, c[0x0][0x228] ;  /* 0x00008a00ff087b82 */ /* 0x000f700000000a00 */
[----:B------:R-:W4:Y:S01]  /*0070*/  LDC.64 R10, c[0x0][0x230] ;  /* 0x00008c00ff0a7b82 */ /* 0x000f220000000a00 */
[----:B-1----:R-:W-:-:S02]  /*0080*/  LOP3.LUT R0, R0, 0x7f, RZ, 0xc0, !PT ;  /* 0x0000007f00007812 */ /* 0x002fc400078ec0ff */
[----:B---3--:R-:W-:Y:S02]  /*0090*/  SHF.R.S32.HI R2, RZ, 0x18, R3 ;  /* 0x00000018ff027819 */ /* 0x008fe40000011403 */
[----:B------:R-:W-:Y:S02]  /*00a0*/  LEA R0, R3, R0, 0x7 ;  /* 0x0000000003007211 */ /* 0x000fe400078e38ff */
[----:B------:R-:W-:-:S04]  /*00b0*/  SGXT R3, R2, 0x1 ;  /* 0x000000010203781a */ /* 0x000fc80000000200 */
[----:B------:R-:W-:-:S04]  /*00c0*/  LEA.HI R3, R3, R0, RZ, 0x4 ;  /* 0x0000000003037211 */ /* 0x000fc800078f20ff */
[--C-:B------:R-:W-:Y:S02]  /*00d0*/  SHF.R.S32.HI R2, RZ, 0x4, R3.reuse ;  /* 0x00000004ff027819 */ /* 0x100fe40000011403 */
[----:B------:R-:W-:-:S04]  /*00e0*/  SHF.R.S32.HI R3, RZ, 0x1f, R3 ;  /* 0x0000001fff037819 */ /* 0x000fc80000011403 */
[----:B------:R-:W-:-:S04]  /*00f0*/  LEA.HI R3, R3, R2, RZ, 0x8 ;  /* 0x0000000203037211 */ /* 0x000fc800078f40ff */
[----:B------:R-:W-:-:S04]  /*0100*/  LOP3.LUT R3, R3, 0xffffff00, RZ, 0xc0, !PT ;  /* 0xffffff0003037812 */ /* 0x000fc800078ec0ff */
[----:B------:R-:W-:Y:S02]  /*0110*/  IADD3 R13, R2, -R3, RZ ;  /* 0x80000003020d7210 */ /* 0x000fe40007ffe0ff */
[----:B------:R-:W1:Y:S03]  /*0120*/  LDC.64 R2, c[0x0][0x210] ;  /* 0x00008400ff027b82 */ /* 0x000e660000000a00 */
[----:B--2---:R-:W-:-:S06]  /*0130*/  IMAD.WIDE R6, R13, 0x4, R6 ;  /* 0x000000040d067825 */ /* 0x004fcc00078e0206 */
[----:B------:R-:W2:Y:S01]  /*0140*/  LDG.E.EL R6, desc[UR4][R6.64] ;  /* 0x0000000406067981 */ /* 0x000ea2000c2e1900 */
[----:B----4-:R-:W-:-:S04]  /*0150*/  IMAD.WIDE R4, R13, 0x4, R4 ;  /* 0x000000040d047825 */ /* 0x010fc800078e0204 */
[C---:B-----5:R-:W-:Y:S02]  /*0160*/  IMAD.WIDE R8, R13.reuse, 0x4, R8 ;  /* 0x000000040d087825 */ /* 0x060fe400078e0208 */
[----:B------:R3:W4:Y:S02]  /*0170*/  LDG.E.EL R5, desc[UR4][R4.64] ;  /* 0x0000000404057981 */ /* 0x000724000c2e1900 */
[----:B0-----:R-:W-:Y:S02]  /*0180*/  IMAD.WIDE R10, R13, 0x4, R10 ;  /* 0x000000040d0a7825 */ /* 0x001fe400078e020a */
[----:B------:R-:W5:Y:S02]  /*0190*/  LDG.E.EL R8, desc[UR4][R8.64] ;  /* 0x0000000408087981 */ /* 0x000f64000c2e1900 */
[C---:B-1----:R-:W-:Y:S02]  /*01a0*/  IMAD.WIDE R2, R0.reuse, 0x4, R2 ;  /* 0x0000000400027825 */ /* 0x042fe400078e0202 */
[----:B------:R-:W5:Y:S04]  /*01b0*/  LDG.E.EL R11, desc[UR4][R10.64] ;  /* 0x000000040a0b7981 */ /* 0x000f68000c2e1900 */
[----:B------:R0:W4:Y:S01]  /*01c0*/  LDG.E R12, desc[UR4][R2.64] ;  /* 0x00000004020c7981 */ /* 0x000122000c1e1900 */
[----:B---3--:R-:W-:Y:S01]  /*01d0*/  HFMA2.MMA R4, -RZ, RZ, 1.625, 0 ;  /* 0x3e800000ff047435 */ /* 0x008fe200000001ff */
[----:B0-----:R-:W0:Y:S02]  /*01e0*/  LDC.64 R2, c[0x0][0x238] ;  /* 0x00008e00ff027b82 */ /* 0x001e240000000a00 */
[----:B0-----:R-:W-:-:S04]  /*01f0*/  IMAD.WIDE R2, R0, 0x4, R2 ;  /* 0x0000000400027825 */ /* 0x001fc800078e0202 */
[----:B--2---:R-:W-:-:S04]  /*0200*/  FADD R6, R6, 9.9999997473787516356e-06 ;  /* 0x3727c5ac06067421 */ /* 0x004fc80000000000 */
[----:B------:R-:W0:Y:S02]  /*0210*/  MUFU.SQRT R7, R6 ;  /* 0x0000000600077308 */ /* 0x000e240000002000 */
[C---:B0-----:R-:W-:Y:S02]  /*0220*/  FSETP.GT.AND P0, PT, R7.reuse, 8.50705917302346158658e+37, PT ;  /* 0x7e8000000700780b */ /* 0x041fe40003f04000 */
[----:B------:R-:W-:-:S11]  /*0230*/  FSETP.GEU.AND P1, PT, R7, 1.175494350822287508e-38, PT ;  /* 0x008000000700780b */ /* 0x000fd60003f2e000 */
[----:B------:R-:W-:-:S04]  /*0240*/  @P0 FMUL R7, R7, 0.25 ;  /* 0x3e80000007070820 */ /* 0x000fc80000400000 */
[----:B------:R-:W-:-:S06]  /*0250*/  @!P1 FMUL R7, R7, 16777216 ;  /* 0x4b80000007079820 */ /* 0x000fcc0000400000 */
[----:B------:R-:W0:Y:S01]  /*0260*/  MUFU.RCP R7, R7 ;  /* 0x0000000700077308 */ /* 0x000e220000001000 */
[----:B------:R-:W-:Y:S01]  /*0270*/  FSEL R4, R4, 1, P0 ;  /* 0x3f80000004047808 */ /* 0x000fe20000000000 */
[----:B----4-:R-:W-:-:S04]  /*0280*/  FADD R5, R12, -R5 ;  /* 0x800000050c057221 */ /* 0x010fc80000000000 */
[----:B------:R-:W-:-:S04]  /*0290*/  @!P1 FMUL R4, R4, 16777216 ;  /* 0x4b80000004049820 */ /* 0x000fc80000400000 */
[----:B0-----:R-:W-:-:S04]  /*02a0*/  FMUL R4, R7, R4 ;  /* 0x0000000407047220 */ /* 0x001fc80000400000 */
[----:B------:R-:W-:-:S04]  /*02b0*/  FMUL R4, R5, R4 ;  /* 0x0000000405047220 */ /* 0x000fc80000400000 */
[----:B-----5:R-:W-:-:S05]  /*02c0*/  FFMA R4, R8, R4, R11 ;  /* 0x0000000408047223 */ /* 0x020fca000000000b */
[----:B------:R-:W-:-:S04]  /*02d0*/  FSETP.GEU.AND P0, PT, R4, RZ, PT ;  /* 0x000000ff0400720b */ /* 0x000fc80003f0e000 */
[----:B------:R-:W-:-:S05]  /*02e0*/  FSEL R5, R4, RZ, P0 ;  /* 0x000000ff04057208 */ /* 0x000fca0000000000 */
[----:B------:R-:W-:Y:S01]  /*02f0*/  STG.E desc[UR4][R2.64], R5 ;  /* 0x0000000502007986 */ /* 0x000fe2000c101904 */
[----:B------:R-:W-:Y:S05]  /*0300*/  EXIT ;  /* 0x000000000000794d */ /* 0x000fea0003800000 */
.L_x_0:
[----:B------:R-:W-:-:S00]  /*0310*/  BRA `(.L_x_0) ;  /* 0xfffffffc00fc7947 */ /* 0x000fc0000383ffff */
[----:B------:R-:W-:-:S00]  /*0320*/  NOP ;  /* 0x0000000000007918 */ /* 0x000fc00000000000 */
        /* <DEDUP_REMOVED lines=13> */
.L_x_1:


//--------------------- .nv.global.init           --------------------------
	.section	.nv.global.init,"aw",@progbits
.nv.global.init:
	.type		_$_str,@object
	.size		_$_str,(_$_str_$_2 - _$_str)
_$_str:
        /*0000*/ 	.byte	0x5f, 0x5f, 0x43, 0x55, 0x44, 0x41, 0x5f, 0x46, 0x54, 0x5a, 0x00
	.type		_$_str_$_2,@object
	.size		_$_str_$_2,(.L_1 - _$_str_$_2)
_$_str_$_2:
        /*000b*/ 	.byte	0x5f, 0x5f, 0x43, 0x55, 0x44, 0x41, 0x5f, 0x50, 0x52, 0x45, 0x43, 0x5f, 0x53, 0x51, 0x52, 0x54
        /*001b*/ 	.byte	0x00
.L_1:


//--------------------- .nv.constant0.triton_poi_fused__native_batch_norm_legit_no_training_relu_9 --------------------------
	.section	.nv.constant0.triton_poi_fused__native_batch_norm_legit_no_training_relu_9,"a",@progbits
	.sectionflags	@""
	.align	4
.nv.constant0.triton_poi_fused__native_batch_norm_legit_no_training_relu_9:
	.zero		580
